	.headerflags	@"EF_CUDA_TEXMODE_UNIFIED EF_CUDA_64BIT_ADDRESS EF_CUDA_ACCELERATORS EF_CUDA_SM90 EF_CUDA_VIRTUAL_SM(EF_CUDA_SM90)"
	.elftype	@"ET_EXEC"


//--------------------- .nv.info                  --------------------------
	.section	.nv.info,"",@"SHT_CUDA_INFO"
	.align	4


	//----- nvinfo : EIATTR_REGCOUNT
	.align		4
        /*0000*/ 	.byte	0x04, 0x2f
        /*0002*/ 	.short	(.L_1 - .L_0)
	.align		4
.L_0:
        /*0004*/ 	.word	index@(triton_poi_fused_max_pool2d_with_indices_65)
        /*0008*/ 	.word	0x00000019


	//----- nvinfo : EIATTR_MIN_STACK_SIZE
	.align		4
.L_1:
        /*000c*/ 	.byte	0x04, 0x12
        /*000e*/ 	.short	(.L_3 - .L_2)
	.align		4
.L_2:
        /*0010*/ 	.word	index@(triton_poi_fused_max_pool2d_with_indices_65)
        /*0014*/ 	.word	0x00000000


	//----- nvinfo : EIATTR_FRAME_SIZE
	.align		4
.L_3:
        /*0018*/ 	.byte	0x04, 0x11
        /*001a*/ 	.short	(.L_5 - .L_4)
	.align		4
.L_4:
        /*001c*/ 	.word	index@(triton_poi_fused_max_pool2d_with_indices_65)
        /*0020*/ 	.word	0x00000000


	//----- nvinfo : EIATTR_MIN_STACK_SIZE
	.align		4
.L_5:
        /*0024*/ 	.byte	0x04, 0x12
        /*0026*/ 	.short	(.L_7 - .L_6)
	.align		4
.L_6:
        /*0028*/ 	.word	index@(triton_poi_fused_max_pool2d_with_indices_65)
        /*002c*/ 	.word	0x00000000
.L_7:


//--------------------- .nv.info.triton_poi_fused_max_pool2d_with_indices_65 --------------------------
	.section	.nv.info.triton_poi_fused_max_pool2d_with_indices_65,"",@"SHT_CUDA_INFO"
	.sectionflags	@""
	.align	4


	//----- nvinfo : EIATTR_CUDA_API_VERSION
	.align		4
        /*0000*/ 	.byte	0x04, 0x37
        /*0002*/ 	.short	(.L_9 - .L_8)
.L_8:
        /*0004*/ 	.word	0x0000007c


	//----- nvinfo : EIATTR_KPARAM_INFO
	.align		4
.L_9:
        /*0008*/ 	.byte	0x04, 0x17
        /*000a*/ 	.short	(.L_11 - .L_10)
.L_10:
        /*000c*/ 	.word	0x00000000
        /*0010*/ 	.short	0x0003
        /*0012*/ 	.short	0x0018
        /*0014*/ 	.byte	0x00, 0xf0, 0x11, 0x00


	//----- nvinfo : EIATTR_KPARAM_INFO
	.align		4
.L_11:
        /*0018*/ 	.byte	0x04, 0x17
        /*001a*/ 	.short	(.L_13 - .L_12)
.L_12:
        /*001c*/ 	.word	0x00000000
        /*0020*/ 	.short	0x0002
        /*0022*/ 	.short	0x0010
        /*0024*/ 	.byte	0x00, 0xf4, 0x21, 0x00


	//----- nvinfo : EIATTR_KPARAM_INFO
	.align		4
.L_13:
        /*0028*/ 	.byte	0x04, 0x17
        /*002a*/ 	.short	(.L_15 - .L_14)
.L_14:
        /*002c*/ 	.word	0x00000000
        /*0030*/ 	.short	0x0001
        /*0032*/ 	.short	0x0008
        /*0034*/ 	.byte	0x00, 0xf4, 0x21, 0x00


	//----- nvinfo : EIATTR_KPARAM_INFO
	.align		4
.L_15:
        /*0038*/ 	.byte	0x04, 0x17
        /*003a*/ 	.short	(.L_17 - .L_16)
.L_16:
        /*003c*/ 	.word	0x00000000
        /*0040*/ 	.short	0x0000
        /*0042*/ 	.short	0x0000
        /*0044*/ 	.byte	0x00, 0xf4, 0x21, 0x00


	//----- nvinfo : EIATTR_SPARSE_MMA_MASK
	.align		4
.L_17:
        /*0048*/ 	.byte	0x03, 0x50
        /*004a*/ 	.short	0x0000


	//----- nvinfo : EIATTR_MAXREG_COUNT
	.align		4
        /*004c*/ 	.byte	0x03, 0x1b
        /*004e*/ 	.short	0x00ff


	//----- nvinfo : EIATTR_EXIT_INSTR_OFFSETS
	.align		4
        /*0050*/ 	.byte	0x04, 0x1c
        /*0052*/ 	.short	(.L_19 - .L_18)


	//   ....[0]....
.L_18:
        /*0054*/ 	.word	0x00000b10


	//   ....[1]....
        /*0058*/ 	.word	0x00000b30


	//----- nvinfo : EIATTR_REQNTID
	.align		4
.L_19:
        /*005c*/ 	.byte	0x04, 0x10
        /*005e*/ 	.short	(.L_21 - .L_20)
.L_20:
        /*0060*/ 	.word	0x00000080
        /*0064*/ 	.word	0x00000001
        /*0068*/ 	.word	0x00000001


	//----- nvinfo : EIATTR_CBANK_PARAM_SIZE
	.align		4
.L_21:
        /*006c*/ 	.byte	0x03, 0x19
        /*006e*/ 	.short	0x001c


	//----- nvinfo : EIATTR_PARAM_CBANK
	.align		4
        /*0070*/ 	.byte	0x04, 0x0a
        /*0072*/ 	.short	(.L_23 - .L_22)
	.align		4
.L_22:
        /*0074*/ 	.word	index@(.nv.constant0.triton_poi_fused_max_pool2d_with_indices_65)
        /*0078*/ 	.short	0x0210
        /*007a*/ 	.short	0x001c


	//----- nvinfo : EIATTR_SW_WAR
	.align		4
.L_23:
        /*007c*/ 	.byte	0x04, 0x36
        /*007e*/ 	.short	(.L_25 - .L_24)
.L_24:
        /*0080*/ 	.word	0x00000008
.L_25:


//--------------------- .nv.callgraph             --------------------------
	.section	.nv.callgraph,"",@"SHT_CUDA_CALLGRAPH"
	.align	4
	.sectionentsize	8
	.align		4
        /*0000*/ 	.word	0x00000000
	.align		4
        /*0004*/ 	.word	0xffffffff
	.align		4
        /*0008*/ 	.word	0x00000000
	.align		4
        /*000c*/ 	.word	0xfffffffe
	.align		4
        /*0010*/ 	.word	0x00000000
	.align		4
        /*0014*/ 	.word	0xfffffffd
	.align		4
        /*0018*/ 	.word	0x00000000
	.align		4
        /*001c*/ 	.word	0xfffffffc


//--------------------- .text.triton_poi_fused_max_pool2d_with_indices_65 --------------------------
	.section	.text.triton_poi_fused_max_pool2d_with_indices_65,"ax",@progbits
	.align	128
        .global         triton_poi_fused_max_pool2d_with_indices_65
        .type           triton_poi_fused_max_pool2d_with_indices_65,@function
        .size           triton_poi_fused_max_pool2d_with_indices_65,(.L_x_1 - triton_poi_fused_max_pool2d_with_indices_65)
        .other          triton_poi_fused_max_pool2d_with_indices_65,@"STO_CUDA_ENTRY STV_DEFAULT"
triton_poi_fused_max_pool2d_with_indices_65:
.text.triton_poi_fused_max_pool2d_with_indices_65:
[----:B------:R-:W0:Y:S02]  /*0000*/  LDC R1, c[0x0][0x28] ;  /* 0x00000a00ff017b82 */ /* 0x000e240000000800 */
[----:B------:R-:W1:Y:S01]  /*0010*/  S2R R0, SR_TID.X ;  /* 0x0000000000007919 */ /* 0x000e620000002100 */
[----:B------:R-:W-:Y:S01]  /*0020*/  CS2R R10, SRZ ;  /* 0x00000000000a7805 */ /* 0x000fe2000001ff00 */
[----:B------:R-:W-:Y:S01]  /*0030*/  ULDC.64 UR4, c[0x0][0x208] ;  /* 0x0000820000047ab9 */ /* 0x000fe20000000a00 */
[----:B------:R-:W2:Y:S01]  /*0040*/  S2R R5, SR_CTAID.X ;  /* 0x0000000000057919 */ /* 0x000ea20000002500 */
[----:B------:R-:W-:Y:S02]  /*0050*/  CS2R R14, SRZ ;  /* 0x00000000000e7805 */ /* 0x000fe4000001ff00 */
[----:B------:R-:W-:Y:S01]  /*0060*/  CS2R R12, SRZ ;  /* 0x00000000000c7805 */ /* 0x000fe2000001ff00 */
[----:B------:R-:W-:Y:S01]  /*0070*/  ULDC.64 UR6, c[0x0][0x220] ;  /* 0x0000880000067ab9 */ /* 0x000fe20000000a00 */
[----:B-1----:R-:W-:-:S05]  /*0080*/  IMAD.SHL.U32 R0, R0, 0x2, RZ ;  /* 0x0000000200007824 */ /* 0x002fca00078e00ff */
[----:B------:R-:W-:-:S05]  /*0090*/  LOP3.LUT R0, R0, 0xfe, RZ, 0xc0, !PT ;  /* 0x000000fe00007812 */ /* 0x000fca00078ec0ff */
[----:B--2---:R-:W-:-:S04]  /*00a0*/  IMAD R5, R5, 0x100, R0 ;  /* 0x0000010005057824 */ /* 0x004fc800078e0200 */
[----:B------:R-:W-:-:S04]  /*00b0*/  IMAD.HI R0, R5, 0x4ec4ec4f, RZ ;  /* 0x4ec4ec4f05007827 */ /* 0x000fc800078e02ff */
[C---:B------:R-:W-:Y:S01]  /*00c0*/  VIADD R17, R5.reuse, 0xfffff640 ;  /* 0xfffff64005117836 */ /* 0x040fe20000000000 */
[----:B------:R-:W-:Y:S01]  /*00d0*/  SHF.R.U32.HI R3, RZ, 0x1f, R0 ;  /* 0x0000001fff037819 */ /* 0x000fe20000011600 */
[C---:B------:R-:W-:Y:S02]  /*00e0*/  VIADD R19, R5.reuse, 0xfffff980 ;  /* 0xfffff98005137836 */ /* 0x040fe40000000000 */
[----:B------:R-:W-:Y:S01]  /*00f0*/  VIADD R21, R5, 0xfffffcc0 ;  /* 0xfffffcc005157836 */ /* 0x000fe20000000000 */
[CC--:B------:R-:W-:Y:S02]  /*0100*/  LEA.HI.SX32 R4, R0.reuse, R3.reuse, 0x18 ;  /* 0x0000000300047211 */ /* 0x0c0fe400078fc2ff */
[----:B------:R-:W-:Y:S02]  /*0110*/  LEA.HI.SX32 R7, R0, R3, 0x17 ;  /* 0x0000000300077211 */ /* 0x000fe400078fbaff */
[----:B------:R-:W-:Y:S01]  /*0120*/  LEA.HI R0, R4, R4, RZ, 0x1 ;  /* 0x0000000404007211 */ /* 0x000fe200078f08ff */
[----:B------:R-:W1:Y:S01]  /*0130*/  LDC.64 R2, c[0x0][0x210] ;  /* 0x00008400ff027b82 */ /* 0x000e620000000a00 */
[----:B------:R-:W-:-:S02]  /*0140*/  LEA.HI R6, R7, R7, RZ, 0x1 ;  /* 0x0000000707067211 */ /* 0x000fc400078f08ff */
[----:B------:R-:W-:Y:S02]  /*0150*/  LOP3.LUT R9, R0, 0xfffffffe, RZ, 0xc0, !PT ;  /* 0xfffffffe00097812 */ /* 0x000fe400078ec0ff */
[----:B------:R-:W-:-:S03]  /*0160*/  LOP3.LUT R6, R6, 0xfffffffe, RZ, 0xc0, !PT ;  /* 0xfffffffe06067812 */ /* 0x000fc600078ec0ff */
[----:B------:R-:W-:Y:S01]  /*0170*/  IMAD.IADD R0, R4, 0x1, -R9 ;  /* 0x0000000104007824 */ /* 0x000fe200078e0a09 */
[----:B------:R-:W-:Y:S01]  /*0180*/  CS2R R8, SRZ ;  /* 0x0000000000087805 */ /* 0x000fe2000001ff00 */
[----:B------:R-:W-:-:S03]  /*0190*/  IMAD.IADD R7, R7, 0x1, -R6 ;  /* 0x0000000107077824 */ /* 0x000fc600078e0a06 */
[C---:B------:R-:W-:Y:S02]  /*01a0*/  ISETP.GT.AND P1, PT, R0.reuse, RZ, PT ;  /* 0x000000ff0000720c */ /* 0x040fe40003f24270 */
[----:B------:R-:W-:Y:S02]  /*01b0*/  ISETP.GT.AND P0, PT, R0, -0x1, PT ;  /* 0xffffffff0000780c */ /* 0x000fe40003f04270 */
[C---:B------:R-:W-:Y:S02]  /*01c0*/  ISETP.GT.AND P3, PT, R7.reuse, RZ, P1 ;  /* 0x000000ff0700720c */ /* 0x040fe40000f64270 */
[----:B------:R-:W-:Y:S02]  /*01d0*/  ISETP.GT.AND P6, PT, R7, RZ, P0 ;  /* 0x000000ff0700720c */ /* 0x000fe400007c4270 */
[C---:B------:R-:W-:Y:S02]  /*01e0*/  ISETP.GE.AND P0, PT, R5.reuse, 0x3400, PT ;  /* 0x000034000500780c */ /* 0x040fe40003f06270 */
[----:B------:R-:W-:Y:S01]  /*01f0*/  ISETP.LT.AND P3, PT, R5, 0x3400, P3 ;  /* 0x000034000500780c */ /* 0x000fe20001f61270 */
[----:B-1----:R-:W-:Y:S01]  /*0200*/  IMAD.WIDE R16, R17, 0x4, R2 ;  /* 0x0000000411107825 */ /* 0x002fe200078e0202 */
[----:B------:R-:W-:-:S02]  /*0210*/  ISETP.LT.AND P6, PT, R5, 0x3400, P6 ;  /* 0x000034000500780c */ /* 0x000fc400037c1270 */
[----:B------:R-:W-:Y:S01]  /*0220*/  ISETP.LT.AND P2, PT, R0, 0x1, !P0 ;  /* 0x000000010000780c */ /* 0x000fe20004741270 */
[----:B------:R-:W-:-:S03]  /*0230*/  IMAD.WIDE R18, R19, 0x4, R2 ;  /* 0x0000000413127825 */ /* 0x000fc600078e0202 */
[----:B------:R-:W-:Y:S01]  /*0240*/  ISETP.GT.AND P4, PT, R7, RZ, P2 ;  /* 0x000000ff0700720c */ /* 0x000fe20001784270 */
[----:B------:R-:W-:Y:S01]  /*0250*/  IMAD.WIDE R20, R21, 0x4, R2 ;  /* 0x0000000415147825 */ /* 0x000fe200078e0202 */
[----:B------:R-:W-:Y:S02]  /*0260*/  ISETP.GT.AND P1, PT, R7, -0x1, P1 ;  /* 0xffffffff0700780c */ /* 0x000fe40000f24270 */
[----:B------:R-:W-:Y:S01]  /*0270*/  P2R R6, PR, RZ, 0x4 ;  /* 0x00000004ff067803 */ /* 0x000fe20000000000 */
[----:B------:R-:W2:Y:S04]  /*0280*/  @P3 LDG.E.64 R10, desc[UR4][R16.64] ;  /* 0x00000004100a3981 */ /* 0x000ea8000c1e1b00 */
[----:B------:R-:W3:Y:S04]  /*0290*/  @P6 LDG.E.64 R8, desc[UR4][R18.64] ;  /* 0x0000000412086981 */ /* 0x000ee8000c1e1b00 */
[----:B------:R-:W4:Y:S01]  /*02a0*/  @P4 LDG.E.64 R14, desc[UR4][R20.64] ;  /* 0x00000004140e4981 */ /* 0x000f22000c1e1b00 */
[----:B------:R-:W-:-:S13]  /*02b0*/  ISETP.LT.AND P1, PT, R5, 0x3400, P1 ;  /* 0x000034000500780c */ /* 0x000fda0000f21270 */
[----:B------:R-:W5:Y:S01]  /*02c0*/  @P1 LDG.E.64 R12, desc[UR4][R20.64] ;  /* 0x00000004140c1981 */ /* 0x000f62000c1e1b00 */
[----:B--2---:R-:W-:Y:S02]  /*02d0*/  SEL R16, R11, 0xff800000, P3 ;  /* 0xff8000000b107807 */ /* 0x004fe40001800000 */
[----:B---3--:R-:W-:Y:S02]  /*02e0*/  SEL R9, R9, 0xff800000, P6 ;  /* 0xff80000009097807 */ /* 0x008fe40003000000 */
[----:B------:R-:W-:Y:S02]  /*02f0*/  SEL R8, R8, 0xff800000, P6 ;  /* 0xff80000008087807 */ /* 0x000fe40003000000 */
[----:B------:R-:W-:Y:S02]  /*0300*/  FSETP.GT.AND P5, PT, R9, R16, PT ;  /* 0x000000100900720b */ /* 0x000fe40003fa4000 */
[----:B----4-:R-:W-:Y:S02]  /*0310*/  SEL R4, R15, 0xff800000, P4 ;  /* 0xff8000000f047807 */ /* 0x010fe40002000000 */
[----:B------:R-:W-:-:S02]  /*0320*/  SEL R15, R10, 0xff800000, P3 ;  /* 0xff8000000a0f7807 */ /* 0x000fc40001800000 */
[----:B------:R-:W-:Y:S02]  /*0330*/  FSETP.NAN.AND P6, PT, R4, R4, PT ;  /* 0x000000040400720b */ /* 0x000fe40003fc8000 */
[C---:B------:R-:W-:Y:S02]  /*0340*/  FSETP.NAN.AND P3, PT, R9.reuse, R9, PT ;  /* 0x000000090900720b */ /* 0x040fe40003f68000 */
[----:B------:R-:W-:Y:S02]  /*0350*/  SEL R11, R14, 0xff800000, P4 ;  /* 0xff8000000e0b7807 */ /* 0x000fe40002000000 */
[----:B------:R-:W-:Y:S02]  /*0360*/  FSETP.GT.AND P4, PT, R8, R15, PT ;  /* 0x0000000f0800720b */ /* 0x000fe40003f84000 */
[----:B------:R-:W-:Y:S02]  /*0370*/  @!P5 SEL R9, R9, R16, P3 ;  /* 0x000000100909d207 */ /* 0x000fe40001800000 */
[----:B-----5:R-:W-:-:S02]  /*0380*/  SEL R12, R12, 0xff800000, P1 ;  /* 0xff8000000c0c7807 */ /* 0x020fc40000800000 */
[----:B------:R-:W-:Y:S02]  /*0390*/  FSETP.GEU.AND P3, PT, R9, R4, PT ;  /* 0x000000040900720b */ /* 0x000fe40003f6e000 */
[----:B------:R-:W-:Y:S02]  /*03a0*/  SEL R13, R13, 0xff800000, P1 ;  /* 0xff8000000d0d7807 */ /* 0x000fe40000800000 */
[----:B------:R-:W-:Y:S02]  /*03b0*/  @!P6 SEL R4, R4, R9, !P3 ;  /* 0x000000090404e207 */ /* 0x000fe40005800000 */
[----:B------:R-:W-:Y:S02]  /*03c0*/  FSETP.NAN.AND P6, PT, R11, R11, PT ;  /* 0x0000000b0b00720b */ /* 0x000fe40003fc8000 */
[----:B------:R-:W-:Y:S02]  /*03d0*/  FSETP.NAN.AND P1, PT, R8, R8, PT ;  /* 0x000000080800720b */ /* 0x000fe40003f28000 */
[----:B------:R-:W-:-:S02]  /*03e0*/  FSETP.GEU.AND P2, PT, R4, R13, PT ;  /* 0x0000000d0400720b */ /* 0x000fc40003f4e000 */
[----:B------:R-:W-:Y:S02]  /*03f0*/  @!P4 SEL R8, R8, R15, P1 ;  /* 0x0000000f0808c207 */ /* 0x000fe40000800000 */
[----:B------:R-:W-:Y:S02]  /*0400*/  P2R R17, PR, RZ, 0x4 ;  /* 0x00000004ff117803 */ /* 0x000fe40000000000 */
[----:B------:R-:W-:-:S04]  /*0410*/  FSETP.GEU.AND P1, PT, R8, R11, PT ;  /* 0x0000000b0800720b */ /* 0x000fc80003f2e000 */
[----:B------:R-:W-:Y:S01]  /*0420*/  @!P6 SEL R11, R11, R8, !P1 ;  /* 0x000000080b0be207 */ /* 0x000fe20004800000 */
[----:B------:R-:W-:Y:S01]  /*0430*/  IMAD.WIDE R8, R5, 0x4, R2 ;  /* 0x0000000405087825 */ /* 0x000fe200078e0202 */
[----:B------:R-:W-:-:S13]  /*0440*/  FSETP.NAN.AND P6, PT, R13, R13, PT ;  /* 0x0000000d0d00720b */ /* 0x000fda0003fc8000 */
[----:B------:R-:W-:Y:S02]  /*0450*/  @!P6 SEL R13, R13, R4, !P2 ;  /* 0x000000040d0de207 */ /* 0x000fe40005000000 */
[-C--:B------:R-:W-:Y:S02]  /*0460*/  FSETP.NAN.AND P6, PT, R12, R12.reuse, PT ;  /* 0x0000000c0c00720b */ /* 0x080fe40003fc8000 */
[----:B------:R-:W-:Y:S02]  /*0470*/  FSETP.GEU.AND P2, PT, R11, R12, PT ;  /* 0x0000000c0b00720b */ /* 0x000fe40003f4e000 */
[----:B------:R-:W-:Y:S02]  /*0480*/  LOP3.LUT R4, R7, R0, RZ, 0xfc, !PT ;  /* 0x0000000007047212 */ /* 0x000fe400078efcff */
[----:B------:R-:W-:-:S07]  /*0490*/  P2R R18, PR, RZ, 0x4 ;  /* 0x00000004ff127803 */ /* 0x000fce0000000000 */
[----:B------:R-:W-:Y:S02]  /*04a0*/  @!P6 SEL R12, R12, R11, !P2 ;  /* 0x0000000b0c0ce207 */ /* 0x000fe40005000000 */
[----:B------:R-:W-:Y:S02]  /*04b0*/  CS2R R10, SRZ ;  /* 0x00000000000a7805 */ /* 0x000fe4000001ff00 */
[----:B------:R-:W-:-:S13]  /*04c0*/  ISETP.GT.AND P6, PT, R4, -0x1, !P0 ;  /* 0xffffffff0400780c */ /* 0x000fda00047c4270 */
[----:B------:R-:W2:Y:S02]  /*04d0*/  @P6 LDG.E.64 R10, desc[UR4][R8.64] ;  /* 0x00000004080a6981 */ /* 0x000ea4000c1e1b00 */
[----:B--2---:R-:W-:Y:S01]  /*04e0*/  SEL R4, R11, 0xff800000, P6 ;  /* 0xff8000000b047807 */ /* 0x004fe20003000000 */
[----:B------:R-:W-:Y:S01]  /*04f0*/  VIADD R11, R5, 0x340 ;  /* 0x00000340050b7836 */ /* 0x000fe20000000000 */
[----:B------:R-:W-:Y:S02]  /*0500*/  SEL R15, R10, 0xff800000, P6 ;  /* 0xff8000000a0f7807 */ /* 0x000fe40003000000 */
[-C--:B------:R-:W-:Y:S01]  /*0510*/  FSETP.NAN.AND P6, PT, R4, R4.reuse, PT ;  /* 0x000000040400720b */ /* 0x080fe20003fc8000 */
[----:B------:R-:W-:Y:S01]  /*0520*/  IMAD.WIDE R8, R11, 0x4, R2 ;  /* 0x000000040b087825 */ /* 0x000fe200078e0202 */
[----:B------:R-:W-:-:S04]  /*0530*/  FSETP.GEU.AND P2, PT, R13, R4, PT ;  /* 0x000000040d00720b */ /* 0x000fc80003f4e000 */
[----:B------:R-:W-:-:S07]  /*0540*/  P2R R16, PR, RZ, 0x4 ;  /* 0x00000004ff107803 */ /* 0x000fce0000000000 */
[----:B------:R-:W-:Y:S02]  /*0550*/  @!P6 SEL R4, R4, R13, !P2 ;  /* 0x0000000d0404e207 */ /* 0x000fe40005000000 */
[-C--:B------:R-:W-:Y:S02]  /*0560*/  FSETP.NAN.AND P6, PT, R15, R15.reuse, PT ;  /* 0x0000000f0f00720b */ /* 0x080fe40003fc8000 */
[----:B------:R-:W-:-:S04]  /*0570*/  FSETP.GEU.AND P2, PT, R12, R15, PT ;  /* 0x0000000f0c00720b */ /* 0x000fc80003f4e000 */
[----:B------:R-:W-:-:S07]  /*0580*/  P2R R22, PR, RZ, 0x4 ;  /* 0x00000004ff167803 */ /* 0x000fce0000000000 */
[----:B------:R-:W-:Y:S02]  /*0590*/  @!P6 SEL R15, R15, R12, !P2 ;  /* 0x0000000c0f0fe207 */ /* 0x000fe40005000000 */
[----:B------:R-:W-:Y:S02]  /*05a0*/  CS2R R12, SRZ ;  /* 0x00000000000c7805 */ /* 0x000fe4000001ff00 */
[----:B------:R-:W-:-:S04]  /*05b0*/  ISETP.NE.AND P2, PT, R6, RZ, PT ;  /* 0x000000ff0600720c */ /* 0x000fc80003f45270 */
[----:B------:R-:W-:-:S13]  /*05c0*/  ISETP.GT.AND P2, PT, R7, -0x1, P2 ;  /* 0xffffffff0700780c */ /* 0x000fda0001744270 */
[----:B------:R-:W2:Y:S01]  /*05d0*/  @P2 LDG.E.64 R12, desc[UR4][R8.64] ;  /* 0x00000004080c2981 */ /* 0x000ea2000c1e1b00 */
[----:B------:R-:W-:Y:S02]  /*05e0*/  CS2R R10, SRZ ;  /* 0x00000000000a7805 */ /* 0x000fe4000001ff00 */
[----:B--2---:R-:W-:Y:S02]  /*05f0*/  SEL R13, R13, 0xff800000, P2 ;  /* 0xff8000000d0d7807 */ /* 0x004fe40001000000 */
[----:B------:R-:W-:Y:S02]  /*0600*/  SEL R12, R12, 0xff800000, P2 ;  /* 0xff8000000c0c7807 */ /* 0x000fe40001000000 */
[-C--:B------:R-:W-:Y:S02]  /*0610*/  FSETP.NAN.AND P2, PT, R13, R13.reuse, PT ;  /* 0x0000000d0d00720b */ /* 0x080fe40003f48000 */
[----:B------:R-:W-:-:S04]  /*0620*/  FSETP.GEU.AND P6, PT, R4, R13, PT ;  /* 0x0000000d0400720b */ /* 0x000fc80003fce000 */
[----:B------:R-:W-:-:S07]  /*0630*/  P2R R20, PR, RZ, 0x40 ;  /* 0x00000040ff147803 */ /* 0x000fce0000000000 */
[----:B------:R-:W-:Y:S02]  /*0640*/  @!P2 SEL R13, R13, R4, !P6 ;  /* 0x000000040d0da207 */ /* 0x000fe40007000000 */
[-C--:B------:R-:W-:Y:S02]  /*0650*/  FSETP.NAN.AND P2, PT, R12, R12.reuse, PT ;  /* 0x0000000c0c00720b */ /* 0x080fe40003f48000 */
[----:B------:R-:W-:-:S04]  /*0660*/  FSETP.GEU.AND P6, PT, R15, R12, PT ;  /* 0x0000000c0f00720b */ /* 0x000fc80003fce000 */
[----:B------:R-:W-:-:S07]  /*0670*/  P2R R19, PR, RZ, 0x40 ;  /* 0x00000040ff137803 */ /* 0x000fce0000000000 */
[----:B------:R-:W-:Y:S02]  /*0680*/  @!P2 SEL R12, R12, R15, !P6 ;  /* 0x0000000f0c0ca207 */ /* 0x000fe40007000000 */
[----:B------:R-:W-:Y:S02]  /*0690*/  ISETP.LT.AND P2, PT, R7, 0x1, !P0 ;  /* 0x000000010700780c */ /* 0x000fe40004741270 */
[----:B------:R-:W-:Y:S02]  /*06a0*/  SEL R6, RZ, 0x1, !P5 ;  /* 0x00000001ff067807 */ /* 0x000fe40006800000 */
[----:B------:R-:W-:Y:S02]  /*06b0*/  ISETP.GT.AND P6, PT, R0, RZ, P2 ;  /* 0x000000ff0000720c */ /* 0x000fe400017c4270 */
[----:B------:R-:W-:-:S11]  /*06c0*/  P2R R15, PR, RZ, 0x1 ;  /* 0x00000001ff0f7803 */ /* 0x000fd60000000000 */
[----:B------:R1:W2:Y:S01]  /*06d0*/  @P6 LDG.E.64 R10, desc[UR4][R8.64] ;  /* 0x00000004080a6981 */ /* 0x0002a2000c1e1b00 */
[----:B------:R-:W-:-:S04]  /*06e0*/  SEL R7, RZ, 0x1, !P4 ;  /* 0x00000001ff077807 */ /* 0x000fc80006000000 */
[----:B-1----:R-:W-:Y:S02]  /*06f0*/  SEL R9, R7, 0x2, P1 ;  /* 0x0000000207097807 */ /* 0x002fe40000800000 */
[----:B------:R-:W-:Y:S02]  /*0700*/  ISETP.GT.AND P1, PT, R0, -0x1, P2 ;  /* 0xffffffff0000780c */ /* 0x000fe40001724270 */
[----:B--2---:R-:W-:Y:S02]  /*0710*/  SEL R4, R10, 0xff800000, P6 ;  /* 0xff8000000a047807 */ /* 0x004fe40003000000 */
[----:B------:R-:W-:Y:S01]  /*0720*/  SEL R14, R11, 0xff800000, P6 ;  /* 0xff8000000b0e7807 */ /* 0x000fe20003000000 */
[----:B------:R-:W-:Y:S01]  /*0730*/  VIADD R11, R5, 0x680 ;  /* 0x00000680050b7836 */ /* 0x000fe20000000000 */
[-C--:B------:R-:W-:Y:S02]  /*0740*/  FSETP.NAN.AND P5, PT, R4, R4.reuse, PT ;  /* 0x000000040400720b */ /* 0x080fe40003fa8000 */
[----:B------:R-:W-:Y:S01]  /*0750*/  FSETP.GEU.AND P4, PT, R12, R4, PT ;  /* 0x000000040c00720b */ /* 0x000fe20003f8e000 */
[----:B------:R-:W-:Y:S01]  /*0760*/  IMAD.WIDE R10, R11, 0x4, R2 ;  /* 0x000000040b0a7825 */ /* 0x000fe200078e0202 */
[----:B------:R-:W-:-:S02]  /*0770*/  FSETP.NAN.AND P0, PT, R14, R14, PT ;  /* 0x0000000e0e00720b */ /* 0x000fc40003f08000 */
[----:B------:R-:W-:-:S04]  /*0780*/  FSETP.GEU.AND P6, PT, R13, R14, PT ;  /* 0x0000000e0d00720b */ /* 0x000fc80003fce000 */
[----:B------:R-:W-:-:S03]  /*0790*/  P2R R21, PR, RZ, 0x40 ;  /* 0x00000040ff157803 */ /* 0x000fc60000000000 */
[----:B------:R-:W-:Y:S02]  /*07a0*/  @!P5 SEL R4, R4, R12, !P4 ;  /* 0x0000000c0404d207 */ /* 0x000fe40006000000 */
[----:B------:R-:W-:Y:S02]  /*07b0*/  SEL R12, R6, 0x2, P3 ;  /* 0x00000002060c7807 */ /* 0x000fe40001800000 */
[----:B------:R-:W-:Y:S02]  /*07c0*/  CS2R R6, SRZ ;  /* 0x0000000000067805 */ /* 0x000fe4000001ff00 */
[----:B------:R-:W-:Y:S02]  /*07d0*/  @!P0 SEL R14, R14, R13, !P6 ;  /* 0x0000000d0e0e8207 */ /* 0x000fe40007000000 */
[----:B------:R-:W-:Y:S02]  /*07e0*/  ISETP.NE.AND P6, PT, R18, RZ, PT ;  /* 0x000000ff1200720c */ /* 0x000fe40003fc5270 */
[----:B------:R-:W-:Y:S01]  /*07f0*/  ISETP.LT.AND P2, PT, R0, 0x1, P2 ;  /* 0x000000010000780c */ /* 0x000fe20001741270 */
[----:B------:R1:W2:Y:S01]  /*0800*/  @P1 LDG.E.64 R6, desc[UR4][R10.64] ;  /* 0x000000040a061981 */ /* 0x0002a2000c1e1b00 */
[----:B------:R-:W-:-:S02]  /*0810*/  P2R R13, PR, RZ, 0x40 ;  /* 0x00000040ff0d7803 */ /* 0x000fc40000000000 */
[----:B------:R-:W-:Y:S02]  /*0820*/  ISETP.NE.AND P6, PT, R17, RZ, PT ;  /* 0x000000ff1100720c */ /* 0x000fe40003fc5270 */
[----:B------:R-:W-:Y:S01]  /*0830*/  ISETP.NE.AND P0, PT, R22, RZ, PT ;  /* 0x000000ff1600720c */ /* 0x000fe20003f05270 */
[----:B-1----:R-:W1:Y:S01]  /*0840*/  LDC.64 R10, c[0x0][0x218] ;  /* 0x00008600ff0a7b82 */ /* 0x002e620000000a00 */
[----:B--2---:R-:W-:Y:S02]  /*0850*/  SEL R8, R7, 0xff800000, P1 ;  /* 0xff80000007087807 */ /* 0x004fe40000800000 */
[----:B------:R-:W-:Y:S02]  /*0860*/  SEL R7, R6, 0xff800000, P1 ;  /* 0xff80000006077807 */ /* 0x000fe40000800000 */
[----:B------:R-:W-:Y:S02]  /*0870*/  SEL R6, R12, 0x3, P6 ;  /* 0x000000030c067807 */ /* 0x000fe40003000000 */
[----:B------:R-:W-:Y:S01]  /*0880*/  ISETP.NE.AND P6, PT, R13, RZ, PT ;  /* 0x000000ff0d00720c */ /* 0x000fe20003fc5270 */
[----:B------:R-:W-:-:S04]  /*0890*/  VIADD R13, R5, 0x9c0 ;  /* 0x000009c0050d7836 */ /* 0x000fc80000000000 */
[----:B------:R-:W-:Y:S01]  /*08a0*/  IMAD.WIDE R12, R13, 0x4, R2 ;  /* 0x000000040d0c7825 */ /* 0x000fe200078e0202 */
[----:B------:R-:W-:-:S06]  /*08b0*/  CS2R R2, SRZ ;  /* 0x0000000000027805 */ /* 0x000fcc000001ff00 */
[----:B------:R-:W2:Y:S01]  /*08c0*/  @P2 LDG.E.64 R2, desc[UR4][R12.64] ;  /* 0x000000040c022981 */ /* 0x000ea2000c1e1b00 */
[-C--:B------:R-:W-:Y:S02]  /*08d0*/  FSETP.NAN.AND P3, PT, R8, R8.reuse, PT ;  /* 0x000000080800720b */ /* 0x080fe40003f68000 */
[----:B------:R-:W-:Y:S02]  /*08e0*/  ISETP.NE.AND P1, PT, R16, RZ, PT ;  /* 0x000000ff1000720c */ /* 0x000fe40003f25270 */
[----:B------:R-:W-:Y:S02]  /*08f0*/  SEL R9, R9, 0x3, P6 ;  /* 0x0000000309097807 */ /* 0x000fe40003000000 */
[----:B------:R-:W-:Y:S02]  /*0900*/  FSETP.GEU.AND P5, PT, R14, R8, PT ;  /* 0x000000080e00720b */ /* 0x000fe40003fae000 */
[----:B------:R-:W-:Y:S02]  /*0910*/  SEL R6, R6, 0x4, P1 ;  /* 0x0000000406067807 */ /* 0x000fe40000800000 */
[----:B------:R-:W-:-:S02]  /*0920*/  SEL R9, R9, 0x4, P0 ;  /* 0x0000000409097807 */ /* 0x000fc40000000000 */
[----:B------:R-:W-:Y:S02]  /*0930*/  FSETP.NAN.AND P1, PT, R7, R7, PT ;  /* 0x000000070700720b */ /* 0x000fe40003f28000 */
[----:B------:R-:W-:Y:S02]  /*0940*/  @!P3 SEL R8, R8, R14, !P5 ;  /* 0x0000000e0808b207 */ /* 0x000fe40006800000 */
[----:B------:R-:W-:-:S04]  /*0950*/  ISETP.NE.AND P3, PT, R20, RZ, PT ;  /* 0x000000ff1400720c */ /* 0x000fc80003f65270 */
[----:B------:R-:W-:Y:S02]  /*0960*/  SEL R6, R6, 0x5, P3 ;  /* 0x0000000506067807 */ /* 0x000fe40001800000 */
[----:B------:R-:W-:Y:S02]  /*0970*/  ISETP.NE.AND P6, PT, R21, RZ, PT ;  /* 0x000000ff1500720c */ /* 0x000fe40003fc5270 */
[----:B------:R-:W-:Y:S02]  /*0980*/  ISETP.NE.AND P0, PT, R15, RZ, PT ;  /* 0x000000ff0f00720c */ /* 0x000fe40003f05270 */
[----:B------:R-:W-:Y:S01]  /*0990*/  SEL R6, R6, 0x6, P6 ;  /* 0x0000000606067807 */ /* 0x000fe20003000000 */
[----:B-1----:R-:W-:-:S03]  /*09a0*/  IMAD.WIDE R10, R5, 0x4, R10 ;  /* 0x00000004050a7825 */ /* 0x002fc600078e020a */
[----:B------:R-:W-:Y:S02]  /*09b0*/  SEL R6, R6, 0x7, P5 ;  /* 0x0000000706067807 */ /* 0x000fe40002800000 */
[----:B--2---:R-:W-:Y:S02]  /*09c0*/  SEL R2, R2, 0xff800000, P2 ;  /* 0xff80000002027807 */ /* 0x004fe40001000000 */
[----:B------:R-:W-:Y:S02]  /*09d0*/  SEL R3, R3, 0xff800000, P2 ;  /* 0xff80000003037807 */ /* 0x000fe40001000000 */
[----:B------:R-:W-:-:S04]  /*09e0*/  ISETP.NE.AND P2, PT, R19, RZ, PT ;  /* 0x000000ff1300720c */ /* 0x000fc80003f45270 */
[----:B------:R-:W-:Y:S02]  /*09f0*/  SEL R9, R9, 0x5, P2 ;  /* 0x0000000509097807 */ /* 0x000fe40001000000 */
[----:B------:R-:W-:Y:S02]  /*0a00*/  FSETP.NAN.AND P2, PT, R3, R3, PT ;  /* 0x000000030300720b */ /* 0x000fe40003f48000 */
[----:B------:R-:W-:Y:S02]  /*0a10*/  SEL R9, R9, 0x6, P4 ;  /* 0x0000000609097807 */ /* 0x000fe40002000000 */
[----:B------:R-:W-:Y:S02]  /*0a20*/  FSETP.NAN.AND P3, PT, R2, R2, PT ;  /* 0x000000020200720b */ /* 0x000fe40003f68000 */
[----:B------:R-:W-:-:S04]  /*0a30*/  FSETP.GEU.AND P4, PT, R4, R7, PT ;  /* 0x000000070400720b */ /* 0x000fc80003f8e000 */
[----:B------:R-:W-:Y:S02]  /*0a40*/  @!P1 SEL R7, R7, R4, !P4 ;  /* 0x0000000407079207 */ /* 0x000fe40006000000 */
[----:B------:R-:W-:Y:S02]  /*0a50*/  SEL R9, R9, 0x7, P4 ;  /* 0x0000000709097807 */ /* 0x000fe40002000000 */
[----:B------:R-:W-:Y:S02]  /*0a60*/  FSETP.GEU.AND P6, PT, R7, R2, PT ;  /* 0x000000020700720b */ /* 0x000fe40003fce000 */
[----:B------:R-:W-:Y:S02]  /*0a70*/  FSETP.GEU.AND P1, PT, R8, R3, PT ;  /* 0x000000030800720b */ /* 0x000fe40003f2e000 */
[----:B------:R-:W-:Y:S02]  /*0a80*/  SEL R0, R9, 0x8, P6 ;  /* 0x0000000809007807 */ /* 0x000fe40003000000 */
[----:B------:R-:W-:-:S02]  /*0a90*/  @!P2 SEL R3, R3, R8, !P1 ;  /* 0x000000080303a207 */ /* 0x000fc40004800000 */
[----:B------:R-:W-:Y:S02]  /*0aa0*/  @!P3 SEL R2, R2, R7, !P6 ;  /* 0x000000070202b207 */ /* 0x000fe40007000000 */
[----:B------:R-:W-:Y:S02]  /*0ab0*/  IADD3 R4, P2, R5, UR6, RZ ;  /* 0x0000000605047c10 */ /* 0x000fe4000ff5e0ff */
[----:B------:R-:W-:Y:S02]  /*0ac0*/  SEL R7, R6, 0x8, P1 ;  /* 0x0000000806077807 */ /* 0x000fe40000800000 */
[----:B------:R-:W-:Y:S01]  /*0ad0*/  LOP3.LUT R0, R0, 0xff, RZ, 0xc0, !PT ;  /* 0x000000ff00007812 */ /* 0x000fe200078ec0ff */
[----:B------:R1:W-:Y:S01]  /*0ae0*/  @!P0 STG.E.64 desc[UR4][R10.64], R2 ;  /* 0x000000020a008986 */ /* 0x0003e2000c101b04 */
[----:B------:R-:W-:-:S03]  /*0af0*/  LEA.HI.X.SX32 R5, R5, UR7, 0x1, P2 ;  /* 0x0000000705057c11 */ /* 0x000fc600090f0eff */
[----:B------:R-:W-:Y:S01]  /*0b00*/  IMAD R7, R7, 0x100, R0 ;  /* 0x0000010007077824 */ /* 0x000fe200078e0200 */
[----:B------:R-:W-:Y:S06]  /*0b10*/  @P0 EXIT ;  /* 0x000000000000094d */ /* 0x000fec0003800000 */
[----:B------:R-:W-:Y:S01]  /*0b20*/  STG.E.U16 desc[UR4][R4.64], R7 ;  /* 0x0000000704007986 */ /* 0x000fe2000c101504 */
[----:B------:R-:W-:Y:S05]  /*0b30*/  EXIT ;  /* 0x000000000000794d */ /* 0x000fea0003800000 */
.L_x_0:
[----:B------:R-:W-:-:S00]  /*0b40*/  BRA `(.L_x_0) ;  /* 0xfffffffc00fc7947 */ /* 0x000fc0000383ffff */
[----:B------:R-:W-:-:S00]  /*0b50*/  NOP ;  /* 0x0000000000007918 */ /* 0x000fc00000000000 */
        /* <DEDUP_REMOVED lines=10> */
.L_x_1:


//--------------------- .nv.constant0.triton_poi_fused_max_pool2d_with_indices_65 --------------------------
	.section	.nv.constant0.triton_poi_fused_max_pool2d_with_indices_65,"a",@progbits
	.sectionflags	@""
	.align	4
.nv.constant0.triton_poi_fused_max_pool2d_with_indices_65:
	.zero		556
